	.headerflags	@"EF_CUDA_TEXMODE_UNIFIED EF_CUDA_64BIT_ADDRESS EF_CUDA_ACCELERATORS EF_CUDA_SM90 EF_CUDA_VIRTUAL_SM(EF_CUDA_SM90)"
	.elftype	@"ET_EXEC"


//--------------------- .nv.info                  --------------------------
	.section	.nv.info,"",@"SHT_CUDA_INFO"
	.align	4


	//----- nvinfo : EIATTR_REGCOUNT
	.align		4
        /*0000*/ 	.byte	0x04, 0x2f
        /*0002*/ 	.short	(.L_3 - .L_2)
	.align		4
.L_2:
        /*0004*/ 	.word	index@(triton_poi_fused__native_batch_norm_legit_no_training_add_relu_2)
        /*0008*/ 	.word	0x00000020


	//----- nvinfo : EIATTR_MIN_STACK_SIZE
	.align		4
.L_3:
        /*000c*/ 	.byte	0x04, 0x12
        /*000e*/ 	.short	(.L_5 - .L_4)
	.align		4
.L_4:
        /*0010*/ 	.word	index@(triton_poi_fused__native_batch_norm_legit_no_training_add_relu_2)
        /*0014*/ 	.word	0x00000000


	//----- nvinfo : EIATTR_FRAME_SIZE
	.align		4
.L_5:
        /*0018*/ 	.byte	0x04, 0x11
        /*001a*/ 	.short	(.L_7 - .L_6)
	.align		4
.L_6:
        /*001c*/ 	.word	index@(triton_poi_fused__native_batch_norm_legit_no_training_add_relu_2)
        /*0020*/ 	.word	0x00000000


	//----- nvinfo : EIATTR_MIN_STACK_SIZE
	.align		4
.L_7:
        /*0024*/ 	.byte	0x04, 0x12
        /*0026*/ 	.short	(.L_9 - .L_8)
	.align		4
.L_8:
        /*0028*/ 	.word	index@(triton_poi_fused__native_batch_norm_legit_no_training_add_relu_2)
        /*002c*/ 	.word	0x00000000
.L_9:


//--------------------- .nv.info.triton_poi_fused__native_batch_norm_legit_no_training_add_relu_2 --------------------------
	.section	.nv.info.triton_poi_fused__native_batch_norm_legit_no_training_add_relu_2,"",@"SHT_CUDA_INFO"
	.sectionflags	@""
	.align	4


	//----- nvinfo : EIATTR_CUDA_API_VERSION
	.align		4
        /*0000*/ 	.byte	0x04, 0x37
        /*0002*/ 	.short	(.L_11 - .L_10)
.L_10:
        /*0004*/ 	.word	0x0000007c


	//----- nvinfo : EIATTR_KPARAM_INFO
	.align		4
.L_11:
        /*0008*/ 	.byte	0x04, 0x17
        /*000a*/ 	.short	(.L_13 - .L_12)
.L_12:
        /*000c*/ 	.word	0x00000000
        /*0010*/ 	.short	0x0007
        /*0012*/ 	.short	0x0038
        /*0014*/ 	.byte	0x00, 0xf0, 0x11, 0x00


	//----- nvinfo : EIATTR_KPARAM_INFO
	.align		4
.L_13:
        /*0018*/ 	.byte	0x04, 0x17
        /*001a*/ 	.short	(.L_15 - .L_14)
.L_14:
        /*001c*/ 	.word	0x00000000
        /*0020*/ 	.short	0x0006
        /*0022*/ 	.short	0x0030
        /*0024*/ 	.byte	0x00, 0xf4, 0x21, 0x00


	//----- nvinfo : EIATTR_KPARAM_INFO
	.align		4
.L_15:
        /*0028*/ 	.byte	0x04, 0x17
        /*002a*/ 	.short	(.L_17 - .L_16)
.L_16:
        /*002c*/ 	.word	0x00000000
        /*0030*/ 	.short	0x0005
        /*0032*/ 	.short	0x0028
        /*0034*/ 	.byte	0x00, 0xf4, 0x21, 0x00


	//----- nvinfo : EIATTR_KPARAM_INFO
	.align		4
.L_17:
        /*0038*/ 	.byte	0x04, 0x17
        /*003a*/ 	.short	(.L_19 - .L_18)
.L_18:
        /*003c*/ 	.word	0x00000000
        /*0040*/ 	.short	0x0004
        /*0042*/ 	.short	0x0020
        /*0044*/ 	.byte	0x00, 0xf4, 0x21, 0x00


	//----- nvinfo : EIATTR_KPARAM_INFO
	.align		4
.L_19:
        /*0048*/ 	.byte	0x04, 0x17
        /*004a*/ 	.short	(.L_21 - .L_20)
.L_20:
        /*004c*/ 	.word	0x00000000
        /*0050*/ 	.short	0x0003
        /*0052*/ 	.short	0x0018
        /*0054*/ 	.byte	0x00, 0xf4, 0x21, 0x00


	//----- nvinfo : EIATTR_KPARAM_INFO
	.align		4
.L_21:
        /*0058*/ 	.byte	0x04, 0x17
        /*005a*/ 	.short	(.L_23 - .L_22)
.L_22:
        /*005c*/ 	.word	0x00000000
        /*0060*/ 	.short	0x0002
        /*0062*/ 	.short	0x0010
        /*0064*/ 	.byte	0x00, 0xf4, 0x21, 0x00


	//----- nvinfo : EIATTR_KPARAM_INFO
	.align		4
.L_23:
        /*0068*/ 	.byte	0x04, 0x17
        /*006a*/ 	.short	(.L_25 - .L_24)
.L_24:
        /*006c*/ 	.word	0x00000000
        /*0070*/ 	.short	0x0001
        /*0072*/ 	.short	0x0008
        /*0074*/ 	.byte	0x00, 0xf4, 0x21, 0x00


	//----- nvinfo : EIATTR_KPARAM_INFO
	.align		4
.L_25:
        /*0078*/ 	.byte	0x04, 0x17
        /*007a*/ 	.short	(.L_27 - .L_26)
.L_26:
        /*007c*/ 	.word	0x00000000
        /*0080*/ 	.short	0x0000
        /*0082*/ 	.short	0x0000
        /*0084*/ 	.byte	0x00, 0xf4, 0x21, 0x00


	//----- nvinfo : EIATTR_SPARSE_MMA_MASK
	.align		4
.L_27:
        /*0088*/ 	.byte	0x03, 0x50
        /*008a*/ 	.short	0x0000


	//----- nvinfo : EIATTR_MAXREG_COUNT
	.align		4
        /*008c*/ 	.byte	0x03, 0x1b
        /*008e*/ 	.short	0x00ff


	//----- nvinfo : EIATTR_EXIT_INSTR_OFFSETS
	.align		4
        /*0090*/ 	.byte	0x04, 0x1c
        /*0092*/ 	.short	(.L_29 - .L_28)


	//   ....[0]....
.L_28:
        /*0094*/ 	.word	0x00000780


	//----- nvinfo : EIATTR_REQNTID
	.align		4
.L_29:
        /*0098*/ 	.byte	0x04, 0x10
        /*009a*/ 	.short	(.L_31 - .L_30)
.L_30:
        /*009c*/ 	.word	0x00000080
        /*00a0*/ 	.word	0x00000001
        /*00a4*/ 	.word	0x00000001


	//----- nvinfo : EIATTR_CBANK_PARAM_SIZE
	.align		4
.L_31:
        /*00a8*/ 	.byte	0x03, 0x19
        /*00aa*/ 	.short	0x003c


	//----- nvinfo : EIATTR_PARAM_CBANK
	.align		4
        /*00ac*/ 	.byte	0x04, 0x0a
        /*00ae*/ 	.short	(.L_33 - .L_32)
	.align		4
.L_32:
        /*00b0*/ 	.word	index@(.nv.constant0.triton_poi_fused__native_batch_norm_legit_no_training_add_relu_2)
        /*00b4*/ 	.short	0x0210
        /*00b6*/ 	.short	0x003c


	//----- nvinfo : EIATTR_SW_WAR
	.align		4
.L_33:
        /*00b8*/ 	.byte	0x04, 0x36
        /*00ba*/ 	.short	(.L_35 - .L_34)
.L_34:
        /*00bc*/ 	.word	0x00000008
.L_35:


//--------------------- .nv.callgraph             --------------------------
	.section	.nv.callgraph,"",@"SHT_CUDA_CALLGRAPH"
	.align	4
	.sectionentsize	8
	.align		4
        /*0000*/ 	.word	0x00000000
	.align		4
        /*0004*/ 	.word	0xffffffff
	.align		4
        /*0008*/ 	.word	0x00000000
	.align		4
        /*000c*/ 	.word	0xfffffffe
	.align		4
        /*0010*/ 	.word	0x00000000
	.align		4
        /*0014*/ 	.word	0xfffffffd
	.align		4
        /*0018*/ 	.word	0x00000000
	.align		4
        /*001c*/ 	.word	0xfffffffc


//--------------------- .nv.constant4             --------------------------
	.section	.nv.constant4,"a",@progbits
	.align	8
	.align		8
.nv.constant4:
        /*0000*/ 	.dword	_$_str
	.align		8
        /*0008*/ 	.dword	_$_str_$_2


//--------------------- .text.triton_poi_fused__native_batch_norm_legit_no_training_add_relu_2 --------------------------
	.section	.text.triton_poi_fused__native_batch_norm_legit_no_training_add_relu_2,"ax",@progbits
	.align	128
        .global         triton_poi_fused__native_batch_norm_legit_no_training_add_relu_2
        .type           triton_poi_fused__native_batch_norm_legit_no_training_add_relu_2,@function
        .size           triton_poi_fused__native_batch_norm_legit_no_training_add_relu_2,(.L_x_1 - triton_poi_fused__native_batch_norm_legit_no_training_add_relu_2)
        .other          triton_poi_fused__native_batch_norm_legit_no_training_add_relu_2,@"STO_CUDA_ENTRY STV_DEFAULT"
triton_poi_fused__native_batch_norm_legit_no_training_add_relu_2:
.text.triton_poi_fused__native_batch_norm_legit_no_training_add_relu_2:
[----:B------:R-:W-:Y:S01]  /*0000*/  LDC R1, c[0x0][0x28] ;  /* 0x00000a00ff017b82 */ /* 0x000fe20000000800 */
[----:B------:R-:W1:Y:S07]  /*0010*/  S2R R0, SR_TID.X ;  /* 0x0000000000007919 */ /* 0x000e6e0000002100 */
[----:B------:R-:W2:Y:S01]  /*0020*/  LDC.64 R2, c[0x0][0x220] ;  /* 0x00008800ff027b82 */ /* 0x000ea20000000a00 */
[----:B------:R-:W-:Y:S01]  /*0030*/  ULDC.64 UR4, c[0x0][0x208] ;  /* 0x0000820000047ab9 */ /* 0x000fe20000000a00 */
[----:B------:R-:W3:Y:S06]  /*0040*/  S2R R21, SR_CTAID.X ;  /* 0x0000000000157919 */ /* 0x000eec0000002500 */
[----:B------:R-:W4:Y:S08]  /*0050*/  LDC.64 R10, c[0x0][0x218] ;  /* 0x00008600ff0a7b82 */ /* 0x000f300000000a00 */
[----:B------:R-:W5:Y:S08]  /*0060*/  LDC.64 R8, c[0x0][0x210] ;  /* 0x00008400ff087b82 */ /* 0x000f700000000a00 */
[----:B------:R-:W4:Y:S01]  /*0070*/  LDC.64 R28, c[0x0][0x228] ;  /* 0x00008a00ff1c7b82 */ /* 0x000f220000000a00 */
[----:B-1----:R-:W-:-:S07]  /*0080*/  SHF.L.U32 R0, R0, 0x2, RZ ;  /* 0x0000000200007819 */ /* 0x002fce00000006ff */
[----:B------:R-:W1:Y:S01]  /*0090*/  LDC.64 R26, c[0x0][0x230] ;  /* 0x00008c00ff1a7b82 */ /* 0x000e620000000a00 */
[----:B---3--:R-:W-:Y:S02]  /*00a0*/  SHF.R.S32.HI R4, RZ, 0x15, R21 ;  /* 0x00000015ff047819 */ /* 0x008fe40000011415 */
[----:B------:R-:W-:Y:S02]  /*00b0*/  LOP3.LUT R0, R0, 0x1fc, RZ, 0xc0, !PT ;  /* 0x000001fc00007812 */ /* 0x000fe400078ec0ff */
[----:B------:R-:W-:Y:S02]  /*00c0*/  SGXT R4, R4, 0x1 ;  /* 0x000000010404781a */ /* 0x000fe40000000200 */
[----:B------:R-:W-:-:S04]  /*00d0*/  LEA R21, R21, R0, 0xa ;  /* 0x0000000015157211 */ /* 0x000fc800078e50ff */
[----:B------:R-:W-:-:S04]  /*00e0*/  LEA.HI R0, R4, R21, RZ, 0xc ;  /* 0x0000001504007211 */ /* 0x000fc800078f60ff */
[----:B------:R-:W-:-:S04]  /*00f0*/  SHF.R.S32.HI R15, RZ, 0xc, R0 ;  /* 0x0000000cff0f7819 */ /* 0x000fc80000011400 */
[----:B------:R-:W-:-:S04]  /*0100*/  LEA.HI R4, R15, R15, RZ, 0x6 ;  /* 0x0000000f0f047211 */ /* 0x000fc800078f30ff */
[----:B------:R-:W-:-:S04]  /*0110*/  LOP3.LUT R4, R4, 0xffffffc0, RZ, 0xc0, !PT ;  /* 0xffffffc004047812 */ /* 0x000fc800078ec0ff */
[----:B------:R-:W-:-:S05]  /*0120*/  IADD3 R15, R15, -R4, RZ ;  /* 0x800000040f0f7210 */ /* 0x000fca0007ffe0ff */
[----:B--2---:R-:W-:-:S06]  /*0130*/  IMAD.WIDE R4, R15, 0x4, R2 ;  /* 0x000000040f047825 */ /* 0x004fcc00078e0202 */
[----:B------:R-:W2:Y:S01]  /*0140*/  LDG.E.EL R4, desc[UR4][R4.64] ;  /* 0x0000000404047981 */ /* 0x000ea2000c2e1900 */
[----:B------:R-:W-:-:S04]  /*0150*/  IADD3 R0, R0, 0x200, RZ ;  /* 0x0000020000007810 */ /* 0x000fc80007ffe0ff */
[----:B------:R-:W-:-:S04]  /*0160*/  SHF.R.S32.HI R0, RZ, 0xc, R0 ;  /* 0x0000000cff007819 */ /* 0x000fc80000011400 */
[----:B------:R-:W-:-:S04]  /*0170*/  LEA.HI R6, R0, R0, RZ, 0x6 ;  /* 0x0000000000067211 */ /* 0x000fc800078f30ff */
[----:B------:R-:W-:-:S04]  /*0180*/  LOP3.LUT R13, R6, 0xffffffc0, RZ, 0xc0, !PT ;  /* 0xffffffc0060d7812 */ /* 0x000fc800078ec0ff */
[----:B------:R-:W-:-:S05]  /*0190*/  IADD3 R13, R0, -R13, RZ ;  /* 0x8000000d000d7210 */ /* 0x000fca0007ffe0ff */
[----:B------:R-:W-:-:S05]  /*01a0*/  IMAD.WIDE R2, R13, 0x4, R2 ;  /* 0x000000040d027825 */ /* 0x000fca00078e0202 */
[----:B------:R3:W2:Y:S01]  /*01b0*/  LDG.E.EL R20, desc[UR4][R2.64] ;  /* 0x0000000402147981 */ /* 0x0006a2000c2e1900 */
[----:B----4-:R-:W-:-:S04]  /*01c0*/  IMAD.WIDE R18, R15, 0x4, R10 ;  /* 0x000000040f127825 */ /* 0x010fc800078e020a */
[----:B-----5:R-:W-:Y:S01]  /*01d0*/  IMAD.WIDE R8, R21, 0x4, R8 ;  /* 0x0000000415087825 */ /* 0x020fe200078e0208 */
[----:B------:R-:W4:Y:S01]  /*01e0*/  LDG.E.EL R0, desc[UR4][R18.64] ;  /* 0x0000000412007981 */ /* 0x000f22000c2e1900 */
[----:B---3--:R-:W3:Y:S02]  /*01f0*/  LDC.64 R2, c[0x0][0x238] ;  /* 0x00008e00ff027b82 */ /* 0x008ee40000000a00 */
[----:B------:R-:W-:-:S04]  /*0200*/  IMAD.WIDE R24, R13, 0x4, R10 ;  /* 0x000000040d187825 */ /* 0x000fc800078e020a */
[--C-:B0-----:R-:W-:Y:S02]  /*0210*/  IMAD.WIDE R16, R15, 0x4, R28.reuse ;  /* 0x000000040f107825 */ /* 0x101fe400078e021c */
[----:B------:R-:W5:Y:S02]  /*0220*/  LDG.E.EL R24, desc[UR4][R24.64] ;  /* 0x0000000418187981 */ /* 0x000f64000c2e1900 */
[----:B------:R-:W-:Y:S02]  /*0230*/  IMAD.WIDE R28, R13, 0x4, R28 ;  /* 0x000000040d1c7825 */ /* 0x000fe400078e021c */
[----:B------:R-:W4:Y:S02]  /*0240*/  LDG.E.EL R22, desc[UR4][R16.64] ;  /* 0x0000000410167981 */ /* 0x000f24000c2e1900 */
[----:B-1----:R-:W-:Y:S02]  /*0250*/  IMAD.WIDE R14, R15, 0x4, R26 ;  /* 0x000000040f0e7825 */ /* 0x002fe400078e021a */
[----:B------:R0:W4:Y:S04]  /*0260*/  LDG.E.EL R25, desc[UR4][R28.64] ;  /* 0x000000041c197981 */ /* 0x000128000c2e1900 */
[----:B------:R-:W4:Y:S01]  /*0270*/  LDG.E.EL R23, desc[UR4][R14.64] ;  /* 0x000000040e177981 */ /* 0x000f22000c2e1900 */
[----:B0-----:R-:W-:Y:S01]  /*0280*/  HFMA2.MMA R28, -RZ, RZ, 1.625, 0 ;  /* 0x3e800000ff1c7435 */ /* 0x001fe200000001ff */
[----:B---3--:R-:W-:-:S04]  /*0290*/  IMAD.WIDE R2, R21, 0x4, R2 ;  /* 0x0000000415027825 */ /* 0x008fc800078e0202 */
[----:B------:R-:W-:-:S06]  /*02a0*/  IMAD.WIDE R26, R13, 0x4, R26 ;  /* 0x000000040d1a7825 */ /* 0x000fcc00078e021a */
[----:B------:R0:W3:Y:S01]  /*02b0*/  LDG.E.EL R26, desc[UR4][R26.64] ;  /* 0x000000041a1a7981 */ /* 0x0000e2000c2e1900 */
[----:B--2---:R-:W-:-:S03]  /*02c0*/  FADD R12, R4, 9.9999997473787516356e-06 ;  /* 0x3727c5ac040c7421 */ /* 0x004fc60000000000 */
[----:B------:R-:W4:Y:S03]  /*02d0*/  LDG.E.128 R4, desc[UR4][R8.64] ;  /* 0x0000000408047981 */ /* 0x000f26000c1e1d00 */
[----:B------:R-:W1:Y:S01]  /*02e0*/  MUFU.SQRT R12, R12 ;  /* 0x0000000c000c7308 */ /* 0x000e620000002000 */
[----:B------:R-:W5:Y:S01]  /*02f0*/  LDG.E.128 R8, desc[UR4][R8.64+0x800] ;  /* 0x0008000408087981 */ /* 0x000f62000c1e1d00 */
[C---:B-1----:R-:W-:Y:S02]  /*0300*/  FSETP.GT.AND P0, PT, R12.reuse, 8.50705917302346158658e+37, PT ;  /* 0x7e8000000c00780b */ /* 0x042fe40003f04000 */
[----:B------:R-:W-:-:S11]  /*0310*/  FSETP.GEU.AND P1, PT, R12, 1.175494350822287508e-38, PT ;  /* 0x008000000c00780b */ /* 0x000fd60003f2e000 */
[----:B------:R-:W-:-:S04]  /*0320*/  @P0 FMUL R12, R12, 0.25 ;  /* 0x3e8000000c0c0820 */ /* 0x000fc80000400000 */
[----:B------:R-:W-:-:S04]  /*0330*/  @!P1 FMUL R12, R12, 16777216 ;  /* 0x4b8000000c0c9820 */ /* 0x000fc80000400000 */
[----:B------:R1:W0:Y:S01]  /*0340*/  MUFU.RCP R18, R12 ;  /* 0x0000000c00127308 */ /* 0x0002220000001000 */
[----:B------:R-:W-:-:S05]  /*0350*/  FSEL R17, R28, 1, P0 ;  /* 0x3f8000001c117808 */ /* 0x000fca0000000000 */
[----:B------:R-:W-:Y:S01]  /*0360*/  @!P1 FMUL R17, R17, 16777216 ;  /* 0x4b80000011119820 */ /* 0x000fe20000400000 */
[----:B-1----:R-:W2:Y:S03]  /*0370*/  LDG.E.128 R12, desc[UR4][R2.64] ;  /* 0x00000004020c7981 */ /* 0x002ea6000c1e1d00 */
[----:B0-----:R-:W-:Y:S02]  /*0380*/  FMUL R27, R18, R17 ;  /* 0x00000011121b7220 */ /* 0x001fe40000400000 */
[----:B------:R0:W2:Y:S01]  /*0390*/  LDG.E.128 R16, desc[UR4][R2.64+0x800] ;  /* 0x0008000402107981 */ /* 0x0000a2000c1e1d00 */
[----:B------:R-:W-:-:S04]  /*03a0*/  FADD R20, R20, 9.9999997473787516356e-06 ;  /* 0x3727c5ac14147421 */ /* 0x000fc80000000000 */
[----:B------:R-:W1:Y:S02]  /*03b0*/  MUFU.SQRT R29, R20 ;  /* 0x00000014001d7308 */ /* 0x000e640000002000 */
[C---:B-1----:R-:W-:Y:S02]  /*03c0*/  FSETP.GT.AND P0, PT, R29.reuse, 8.50705917302346158658e+37, PT ;  /* 0x7e8000001d00780b */ /* 0x042fe40003f04000 */
[----:B------:R-:W-:-:S11]  /*03d0*/  FSETP.GEU.AND P1, PT, R29, 1.175494350822287508e-38, PT ;  /* 0x008000001d00780b */ /* 0x000fd60003f2e000 */
[----:B------:R-:W-:-:S04]  /*03e0*/  @P0 FMUL R29, R29, 0.25 ;  /* 0x3e8000001d1d0820 */ /* 0x000fc80000400000 */
[----:B------:R-:W-:Y:S01]  /*03f0*/  @!P1 FMUL R29, R29, 16777216 ;  /* 0x4b8000001d1d9820 */ /* 0x000fe20000400000 */
[--C-:B----4-:R-:W-:Y:S01]  /*0400*/  FADD R20, R7, -R0.reuse ;  /* 0x8000000007147221 */ /* 0x110fe20000000000 */
[--C-:B------:R-:W-:Y:S01]  /*0410*/  FADD R7, R4, -R0.reuse ;  /* 0x8000000004077221 */ /* 0x100fe20000000000 */
[--C-:B------:R-:W-:Y:S01]  /*0420*/  FADD R6, R6, -R0.reuse ;  /* 0x8000000006067221 */ /* 0x100fe20000000000 */
[----:B------:R-:W-:Y:S02]  /*0430*/  FADD R4, R5, -R0 ;  /* 0x8000000005047221 */ /* 0x000fe40000000000 */
[----:B------:R-:W1:Y:S01]  /*0440*/  MUFU.RCP R0, R29 ;  /* 0x0000001d00007308 */ /* 0x000e620000001000 */
[C---:B0-----:R-:W-:Y:S01]  /*0450*/  FMUL R3, R27.reuse, R20 ;  /* 0x000000141b037220 */ /* 0x041fe20000400000 */
[C---:B------:R-:W-:Y:S01]  /*0460*/  FMUL R2, R27.reuse, R7 ;  /* 0x000000071b027220 */ /* 0x040fe20000400000 */
[C---:B------:R-:W-:Y:S01]  /*0470*/  FMUL R20, R27.reuse, R6 ;  /* 0x000000061b147220 */ /* 0x040fe20000400000 */
[----:B------:R-:W-:Y:S01]  /*0480*/  FMUL R4, R27, R4 ;  /* 0x000000041b047220 */ /* 0x000fe20000400000 */
[----:B------:R-:W-:Y:S01]  /*0490*/  FSEL R7, R28, 1, P0 ;  /* 0x3f8000001c077808 */ /* 0x000fe20000000000 */
[C-C-:B------:R-:W-:Y:S01]  /*04a0*/  FFMA R6, R22.reuse, R3, R23.reuse ;  /* 0x0000000316067223 */ /* 0x140fe20000000017 */
[C-C-:B------:R-:W-:Y:S01]  /*04b0*/  FFMA R5, R22.reuse, R20, R23.reuse ;  /* 0x0000001416057223 */ /* 0x140fe20000000017 */
[C-C-:B------:R-:W-:Y:S01]  /*04c0*/  FFMA R4, R22.reuse, R4, R23.reuse ;  /* 0x0000000416047223 */ /* 0x140fe20000000017 */
[----:B------:R-:W-:Y:S01]  /*04d0*/  FFMA R23, R22, R2, R23 ;  /* 0x0000000216177223 */ /* 0x000fe20000000017 */
[----:B------:R-:W-:Y:S01]  /*04e0*/  @!P1 FMUL R7, R7, 16777216 ;  /* 0x4b80000007079820 */ /* 0x000fe20000400000 */
[----:B------:R-:W0:Y:S01]  /*04f0*/  LDC.64 R2, c[0x0][0x240] ;  /* 0x00009000ff027b82 */ /* 0x000e220000000a00 */
[--C-:B-----5:R-:W-:Y:S01]  /*0500*/  FADD R11, R11, -R24.reuse ;  /* 0x800000180b0b7221 */ /* 0x120fe20000000000 */
[--C-:B------:R-:W-:Y:S01]  /*0510*/  FADD R9, R9, -R24.reuse ;  /* 0x8000001809097221 */ /* 0x100fe20000000000 */
[--C-:B------:R-:W-:Y:S01]  /*0520*/  FADD R27, R8, -R24.reuse ;  /* 0x80000018081b7221 */ /* 0x100fe20000000000 */
[----:B-1----:R-:W-:Y:S01]  /*0530*/  FMUL R0, R0, R7 ;  /* 0x0000000700007220 */ /* 0x002fe20000400000 */
[----:B------:R-:W-:-:S03]  /*0540*/  FADD R7, R10, -R24 ;  /* 0x800000180a077221 */ /* 0x000fc60000000000 */
[C---:B------:R-:W-:Y:S01]  /*0550*/  FMUL R11, R0.reuse, R11 ;  /* 0x0000000b000b7220 */ /* 0x040fe20000400000 */
[C---:B------:R-:W-:Y:S01]  /*0560*/  FMUL R7, R0.reuse, R7 ;  /* 0x0000000700077220 */ /* 0x040fe20000400000 */
[C---:B------:R-:W-:Y:S01]  /*0570*/  FMUL R9, R0.reuse, R9 ;  /* 0x0000000900097220 */ /* 0x040fe20000400000 */
[----:B------:R-:W-:Y:S01]  /*0580*/  FMUL R27, R0, R27 ;  /* 0x0000001b001b7220 */ /* 0x000fe20000400000 */
[C-C-:B---3--:R-:W-:Y:S01]  /*0590*/  FFMA R0, R25.reuse, R11, R26.reuse ;  /* 0x0000000b19007223 */ /* 0x148fe2000000001a */
[C-C-:B------:R-:W-:Y:S01]  /*05a0*/  FFMA R7, R25.reuse, R7, R26.reuse ;  /* 0x0000000719077223 */ /* 0x140fe2000000001a */
[C-C-:B------:R-:W-:Y:S01]  /*05b0*/  FFMA R8, R25.reuse, R9, R26.reuse ;  /* 0x0000000919087223 */ /* 0x140fe2000000001a */
[----:B------:R-:W-:Y:S01]  /*05c0*/  FFMA R27, R25, R27, R26 ;  /* 0x0000001b191b7223 */ /* 0x000fe2000000001a */
[----:B--2---:R-:W-:Y:S01]  /*05d0*/  FSETP.GEU.AND P6, PT, R23, -R12, PT ;  /* 0x8000000c1700720b */ /* 0x004fe20003fce000 */
[----:B------:R-:W-:Y:S01]  /*05e0*/  FADD R12, R12, R23 ;  /* 0x000000170c0c7221 */ /* 0x000fe20000000000 */
[----:B------:R-:W-:Y:S01]  /*05f0*/  FSETP.GEU.AND P0, PT, R4, -R13, PT ;  /* 0x8000000d0400720b */ /* 0x000fe20003f0e000 */
[----:B------:R-:W-:Y:S01]  /*0600*/  FADD R13, R13, R4 ;  /* 0x000000040d0d7221 */ /* 0x000fe20000000000 */
[----:B------:R-:W-:-:S02]  /*0610*/  FSETP.GEU.AND P1, PT, R5, -R14, PT ;  /* 0x8000000e0500720b */ /* 0x000fc40003f2e000 */
[----:B------:R-:W-:Y:S01]  /*0620*/  SEL R4, R12, RZ, P6 ;  /* 0x000000ff0c047207 */ /* 0x000fe20003000000 */
[----:B------:R-:W-:Y:S01]  /*0630*/  FADD R14, R14, R5 ;  /* 0x000000050e0e7221 */ /* 0x000fe20000000000 */
[----:B------:R-:W-:Y:S01]  /*0640*/  FSETP.GEU.AND P2, PT, R6, -R15, PT ;  /* 0x8000000f0600720b */ /* 0x000fe20003f4e000 */
        /* <DEDUP_REMOVED lines=9> */
[----:B0-----:R-:W-:Y:S01]  /*06e0*/  IMAD.WIDE R2, R21, 0x4, R2 ;  /* 0x0000000415027825 */ /* 0x001fe200078e0202 */
[----:B------:R-:W-:-:S02]  /*06f0*/  SEL R5, R13, RZ, P0 ;  /* 0x000000ff0d057207 */ /* 0x000fc40000000000 */
[----:B------:R-:W-:Y:S02]  /*0700*/  SEL R6, R14, RZ, P1 ;  /* 0x000000ff0e067207 */ /* 0x000fe40000800000 */
[----:B------:R-:W-:Y:S02]  /*0710*/  SEL R7, R15, RZ, P2 ;  /* 0x000000ff0f077207 */ /* 0x000fe40001000000 */
[----:B------:R-:W-:Y:S02]  /*0720*/  SEL R16, R16, RZ, P3 ;  /* 0x000000ff10107207 */ /* 0x000fe40001800000 */
[----:B------:R-:W-:Y:S02]  /*0730*/  SEL R19, R0, RZ, P4 ;  /* 0x000000ff00137207 */ /* 0x000fe40002000000 */
[----:B------:R-:W-:Y:S02]  /*0740*/  SEL R17, R8, RZ, P5 ;  /* 0x000000ff08117207 */ /* 0x000fe40002800000 */
[----:B------:R-:W-:Y:S01]  /*0750*/  SEL R18, R18, RZ, P6 ;  /* 0x000000ff12127207 */ /* 0x000fe20003000000 */
[----:B------:R-:W-:Y:S04]  /*0760*/  STG.E.128 desc[UR4][R2.64], R4 ;  /* 0x0000000402007986 */ /* 0x000fe8000c101d04 */
[----:B------:R-:W-:Y:S01]  /*0770*/  STG.E.128 desc[UR4][R2.64+0x800], R16 ;  /* 0x0008001002007986 */ /* 0x000fe2000c101d04 */
[----:B------:R-:W-:Y:S05]  /*0780*/  EXIT ;  /* 0x000000000000794d */ /* 0x000fea0003800000 */
.L_x_0:
[----:B------:R-:W-:-:S00]  /*0790*/  BRA `(.L_x_0) ;  /* 0xfffffffc00fc7947 */ /* 0x000fc0000383ffff */
[----:B------:R-:W-:-:S00]  /*07a0*/  NOP ;  /* 0x0000000000007918 */ /* 0x000fc00000000000 */
        /* <DEDUP_REMOVED lines=13> */
.L_x_1:


//--------------------- .nv.global.init           --------------------------
	.section	.nv.global.init,"aw",@progbits
.nv.global.init:
	.type		_$_str,@object
	.size		_$_str,(_$_str_$_2 - _$_str)
_$_str:
        /*0000*/ 	.byte	0x5f, 0x5f, 0x43, 0x55, 0x44, 0x41, 0x5f, 0x46, 0x54, 0x5a, 0x00
	.type		_$_str_$_2,@object
	.size		_$_str_$_2,(.L_1 - _$_str_$_2)
_$_str_$_2:
        /*000b*/ 	.byte	0x5f, 0x5f, 0x43, 0x55, 0x44, 0x41, 0x5f, 0x50, 0x52, 0x45, 0x43, 0x5f, 0x53, 0x51, 0x52, 0x54
        /*001b*/ 	.byte	0x00
.L_1:


//--------------------- .nv.constant0.triton_poi_fused__native_batch_norm_legit_no_training_add_relu_2 --------------------------
	.section	.nv.constant0.triton_poi_fused__native_batch_norm_legit_no_training_add_relu_2,"a",@progbits
	.sectionflags	@""
	.align	4
.nv.constant0.triton_poi_fused__native_batch_norm_legit_no_training_add_relu_2:
	.zero		588
